//
// Generated by NVIDIA NVVM Compiler
//
// Compiler Build ID: CL-36424714
// Cuda compilation tools, release 13.0, V13.0.88
// Based on NVVM 20.0.0
//

.version 9.0
.target sm_100
.address_size 64

	// .globl	_Z11dummyKernelPfS_S_i

.visible .entry _Z11dummyKernelPfS_S_i(
	.param .u64 .ptr .align 1 _Z11dummyKernelPfS_S_i_param_0,
	.param .u64 .ptr .align 1 _Z11dummyKernelPfS_S_i_param_1,
	.param .u64 .ptr .align 1 _Z11dummyKernelPfS_S_i_param_2,
	.param .u32 _Z11dummyKernelPfS_S_i_param_3
)
{
	.reg .pred 	%p<8>;
	.reg .b32 	%r<18>;
	.reg .b32 	%f<22>;
	.reg .b64 	%rd<27>;

	ld.param.u64 	%rd16, [_Z11dummyKernelPfS_S_i_param_0];
	ld.param.u64 	%rd17, [_Z11dummyKernelPfS_S_i_param_1];
	ld.param.u64 	%rd18, [_Z11dummyKernelPfS_S_i_param_2];
	ld.param.u32 	%r12, [_Z11dummyKernelPfS_S_i_param_3];
	cvta.to.global.u64 	%rd19, %rd18;
	cvta.to.global.u64 	%rd20, %rd17;
	cvta.to.global.u64 	%rd21, %rd16;
	mov.u32 	%r1, %tid.x;
	not.b32 	%r14, %r1;
	add.s32 	%r2, %r12, %r14;
	and.b32  	%r3, %r2, 96;
	mul.wide.u32 	%rd22, %r1, 4;
	add.s64 	%rd1, %rd21, %rd22;
	add.s64 	%rd2, %rd20, %rd22;
	add.s64 	%rd3, %rd19, %rd22;
	add.s32 	%r4, %r1, 32;
	add.s32 	%r5, %r1, 64;
	add.s32 	%r6, %r1, 96;
	add.s64 	%rd4, %rd21, 256;
	add.s64 	%rd5, %rd20, 256;
	add.s64 	%rd6, %rd19, 256;
	mov.b32 	%r15, 0;
$L__BB0_1:
	setp.ge.s32 	%p1, %r1, %r12;
	@%p1 bra 	$L__BB0_9;
	setp.eq.s32 	%p2, %r3, 96;
	mov.u32 	%r16, %r1;
	@%p2 bra 	$L__BB0_6;
	setp.eq.s32 	%p3, %r3, 0;
	ld.global.f32 	%f1, [%rd1];
	ld.global.f32 	%f2, [%rd2];
	add.f32 	%f3, %f1, %f2;
	st.global.f32 	[%rd3], %f3;
	mov.u32 	%r16, %r4;
	@%p3 bra 	$L__BB0_6;
	setp.eq.s32 	%p4, %r3, 32;
	ld.global.f32 	%f4, [%rd1+128];
	ld.global.f32 	%f5, [%rd2+128];
	add.f32 	%f6, %f4, %f5;
	st.global.f32 	[%rd3+128], %f6;
	mov.u32 	%r16, %r5;
	@%p4 bra 	$L__BB0_6;
	ld.global.f32 	%f7, [%rd1+256];
	ld.global.f32 	%f8, [%rd2+256];
	add.f32 	%f9, %f7, %f8;
	st.global.f32 	[%rd3+256], %f9;
	mov.u32 	%r16, %r6;
$L__BB0_6:
	setp.lt.u32 	%p5, %r2, 96;
	@%p5 bra 	$L__BB0_9;
	mul.wide.u32 	%rd23, %r16, 4;
	add.s64 	%rd26, %rd4, %rd23;
	add.s64 	%rd25, %rd5, %rd23;
	add.s64 	%rd24, %rd6, %rd23;
$L__BB0_8:
	ld.global.f32 	%f10, [%rd26+-256];
	ld.global.f32 	%f11, [%rd25+-256];
	add.f32 	%f12, %f10, %f11;
	st.global.f32 	[%rd24+-256], %f12;
	ld.global.f32 	%f13, [%rd26+-128];
	ld.global.f32 	%f14, [%rd25+-128];
	add.f32 	%f15, %f13, %f14;
	st.global.f32 	[%rd24+-128], %f15;
	ld.global.f32 	%f16, [%rd26];
	ld.global.f32 	%f17, [%rd25];
	add.f32 	%f18, %f16, %f17;
	st.global.f32 	[%rd24], %f18;
	ld.global.f32 	%f19, [%rd26+128];
	ld.global.f32 	%f20, [%rd25+128];
	add.f32 	%f21, %f19, %f20;
	st.global.f32 	[%rd24+128], %f21;
	add.s32 	%r16, %r16, 128;
	add.s64 	%rd26, %rd26, 512;
	add.s64 	%rd25, %rd25, 512;
	add.s64 	%rd24, %rd24, 512;
	setp.lt.s32 	%p6, %r16, %r12;
	@%p6 bra 	$L__BB0_8;
$L__BB0_9:
	add.s32 	%r15, %r15, 1;
	setp.ne.s32 	%p7, %r15, 8192;
	@%p7 bra 	$L__BB0_1;
	ret;

}


// ===== COMPILED SASS (sm_100) =====

	.target	sm_100

	.elftype	@"ET_EXEC"


//--------------------- .note.nv.tkinfo           --------------------------
	.section	.note.nv.tkinfo,"",@"SHT_NOTE"
	.sectionflags	@"SHF_NOTE_NV_TKINFO"
	.tkinfo
        /*0018*/ 	.word	0x00000002
        /*0030*/ 	.string	""
        /*0030*/ 	.string	"ptxas"
        /*0030*/ 	.string	"Cuda compilation tools, release 13.0, V13.0.88"
        /*0030*/ 	.string	"Build cuda_13.0.r13.0/compiler.36424714_0"
        /*0030*/ 	.string	"-arch sm_100 -m 64 "



//--------------------- .note.nv.cuinfo           --------------------------
	.section	.note.nv.cuinfo,"",@"SHT_NOTE"
	.sectionflags	@"SHF_NOTE_NV_CUINFO"
        /*0018*/ 	.short	0x0002
        /*001a*/ 	.short	0x0064
        /*001c*/ 	.short	0x0082
	.zero		2


//--------------------- .nv.info                  --------------------------
	.section	.nv.info,"",@"SHT_CUDA_INFO"
	.align	4


	//----- nvinfo : EIATTR_REGCOUNT
	.align		4
        /*0000*/ 	.byte	0x04, 0x2f
        /*0002*/ 	.short	(.L_1 - .L_0)
	.align		4
.L_0:
        /*0004*/ 	.word	index@(_Z11dummyKernelPfS_S_i)
        /*0008*/ 	.word	0x00000020


	//----- nvinfo : EIATTR_FRAME_SIZE
	.align		4
.L_1:
        /*000c*/ 	.byte	0x04, 0x11
        /*000e*/ 	.short	(.L_3 - .L_2)
	.align		4
.L_2:
        /*0010*/ 	.word	index@(_Z11dummyKernelPfS_S_i)
        /*0014*/ 	.word	0x00000000


	//----- nvinfo : EIATTR_MIN_STACK_SIZE
	.align		4
.L_3:
        /*0018*/ 	.byte	0x04, 0x12
        /*001a*/ 	.short	(.L_5 - .L_4)
	.align		4
.L_4:
        /*001c*/ 	.word	index@(_Z11dummyKernelPfS_S_i)
        /*0020*/ 	.word	0x00000000
.L_5:


//--------------------- .nv.compat                --------------------------
	.section	.nv.compat,"",@"SHT_CUDA_COMPAT_INFO"
	.align	4
        /*0000*/ 	.byte	0x02, 0x09, 0x00, 0x00, 0x02, 0x02, 0x01, 0x00, 0x02, 0x05, 0x05, 0x00, 0x03, 0x07, 0x01, 0x01
        /*0010*/ 	.byte	0x02, 0x03, 0x00, 0x00, 0x02, 0x06, 0x01, 0x00, 0x04, 0x0b, 0x08, 0x00, 0x09, 0x00, 0x00, 0x00
        /*0020*/ 	.byte	0x00, 0x00, 0x00, 0x00


//--------------------- .nv.info._Z11dummyKernelPfS_S_i --------------------------
	.section	.nv.info._Z11dummyKernelPfS_S_i,"",@"SHT_CUDA_INFO"
	.sectionflags	@""
	.align	4


	//----- nvinfo : EIATTR_CUDA_API_VERSION
	.align		4
        /*0000*/ 	.byte	0x04, 0x37
        /*0002*/ 	.short	(.L_7 - .L_6)
.L_6:
        /*0004*/ 	.word	0x00000082


	//----- nvinfo : EIATTR_KPARAM_INFO
	.align		4
.L_7:
        /*0008*/ 	.byte	0x04, 0x17
        /*000a*/ 	.short	(.L_9 - .L_8)
.L_8:
        /*000c*/ 	.word	0x00000000
        /*0010*/ 	.short	0x0003
        /*0012*/ 	.short	0x0018
        /*0014*/ 	.byte	0x00, 0xf0, 0x11, 0x00


	//----- nvinfo : EIATTR_KPARAM_INFO
	.align		4
.L_9:
        /*0018*/ 	.byte	0x04, 0x17
        /*001a*/ 	.short	(.L_11 - .L_10)
.L_10:
        /*001c*/ 	.word	0x00000000
        /*0020*/ 	.short	0x0002
        /*0022*/ 	.short	0x0010
        /*0024*/ 	.byte	0x00, 0xf5, 0x21, 0x00


	//----- nvinfo : EIATTR_KPARAM_INFO
	.align		4
.L_11:
        /*0028*/ 	.byte	0x04, 0x17
        /*002a*/ 	.short	(.L_13 - .L_12)
.L_12:
        /*002c*/ 	.word	0x00000000
        /*0030*/ 	.short	0x0001
        /*0032*/ 	.short	0x0008
        /*0034*/ 	.byte	0x00, 0xf5, 0x21, 0x00


	//----- nvinfo : EIATTR_KPARAM_INFO
	.align		4
.L_13:
        /*0038*/ 	.byte	0x04, 0x17
        /*003a*/ 	.short	(.L_15 - .L_14)
.L_14:
        /*003c*/ 	.word	0x00000000
        /*0040*/ 	.short	0x0000
        /*0042*/ 	.short	0x0000
        /*0044*/ 	.byte	0x00, 0xf5, 0x21, 0x00


	//----- nvinfo : EIATTR_SPARSE_MMA_MASK
	.align		4
.L_15:
        /*0048*/ 	.byte	0x03, 0x50
        /*004a*/ 	.short	0x0000


	//----- nvinfo : EIATTR_MAXREG_COUNT
	.align		4
        /*004c*/ 	.byte	0x03, 0x1b
        /*004e*/ 	.short	0x00ff


	//----- nvinfo : EIATTR_MERCURY_ISA_VERSION
	.align		4
        /*0050*/ 	.byte	0x03, 0x5f
        /*0052*/ 	.short	0x0101


	//----- nvinfo : EIATTR_VRC_CTA_INIT_COUNT
	.align		4
        /*0054*/ 	.byte	0x02, 0x4a
	.zero		1
	.zero		1


	//----- nvinfo : EIATTR_EXIT_INSTR_OFFSETS
	.align		4
        /*0058*/ 	.byte	0x04, 0x1c
        /*005a*/ 	.short	(.L_17 - .L_16)


	//   ....[0]....
.L_16:
        /*005c*/ 	.word	0x00000de0


	//----- nvinfo : EIATTR_CRS_STACK_SIZE
	.align		4
.L_17:
        /*0060*/ 	.byte	0x04, 0x1e
        /*0062*/ 	.short	(.L_19 - .L_18)
.L_18:
        /*0064*/ 	.word	0x00000000


	//----- nvinfo : EIATTR_CBANK_PARAM_SIZE
	.align		4
.L_19:
        /*0068*/ 	.byte	0x03, 0x19
        /*006a*/ 	.short	0x001c


	//----- nvinfo : EIATTR_PARAM_CBANK
	.align		4
        /*006c*/ 	.byte	0x04, 0x0a
        /*006e*/ 	.short	(.L_21 - .L_20)
	.align		4
.L_20:
        /*0070*/ 	.word	index@(.nv.constant0._Z11dummyKernelPfS_S_i)
        /*0074*/ 	.short	0x0380
        /*0076*/ 	.short	0x001c


	//----- nvinfo : EIATTR_SW_WAR
	.align		4
.L_21:
        /*0078*/ 	.byte	0x04, 0x36
        /*007a*/ 	.short	(.L_23 - .L_22)
.L_22:
        /*007c*/ 	.word	0x00000008
.L_23:


//--------------------- .nv.callgraph             --------------------------
	.section	.nv.callgraph,"",@"SHT_CUDA_CALLGRAPH"
	.align	4
	.sectionentsize	8
	.align		4
        /*0000*/ 	.word	0x00000000
	.align		4
        /*0004*/ 	.word	0xffffffff
	.align		4
        /*0008*/ 	.word	0x00000000
	.align		4
        /*000c*/ 	.word	0xfffffffe
	.align		4
        /*0010*/ 	.word	0x00000000
	.align		4
        /*0014*/ 	.word	0xfffffffd
	.align		4
        /*0018*/ 	.word	0x00000000
	.align		4
        /*001c*/ 	.word	0xfffffffc


//--------------------- .text._Z11dummyKernelPfS_S_i --------------------------
	.section	.text._Z11dummyKernelPfS_S_i,"ax",@progbits
	.align	128
        .global         _Z11dummyKernelPfS_S_i
        .type           _Z11dummyKernelPfS_S_i,@function
        .size           _Z11dummyKernelPfS_S_i,(.L_x_11 - _Z11dummyKernelPfS_S_i)
        .other          _Z11dummyKernelPfS_S_i,@"STO_CUDA_ENTRY STV_DEFAULT"
_Z11dummyKernelPfS_S_i:
.text._Z11dummyKernelPfS_S_i:
[----:B------:R-:W-:Y:S01]  /*0000*/  LDC R1, c[0x0][0x37c] ;  /* 0x0000df00ff017b82 */ /* 0x000fe20000000800 */
[----:B------:R-:W0:Y:S01]  /*0010*/  S2R R17, SR_TID.X ;  /* 0x0000000000117919 */ /* 0x000e220000002100 */
[----:B------:R-:W1:Y:S06]  /*0020*/  LDCU.128 UR12, c[0x0][0x380] ;  /* 0x00007000ff0c77ac */ /* 0x000e6c0008000c00 */
[----:B------:R-:W2:Y:S01]  /*0030*/  LDC.64 R6, c[0x0][0x380] ;  /* 0x0000e000ff067b82 */ /* 0x000ea20000000a00 */
[----:B------:R-:W3:Y:S01]  /*0040*/  LDCU UR4, c[0x0][0x398] ;  /* 0x00007300ff0477ac */ /* 0x000ee20008000800 */
[----:B------:R-:W4:Y:S06]  /*0050*/  LDCU.64 UR16, c[0x0][0x390] ;  /* 0x00007200ff1077ac */ /* 0x000f2c0008000a00 */
[----:B------:R-:W5:Y:S08]  /*0060*/  LDC.64 R4, c[0x0][0x388] ;  /* 0x0000e200ff047b82 */ /* 0x000f700000000a00 */
[----:B------:R-:W5:Y:S01]  /*0070*/  LDC.64 R2, c[0x0][0x390] ;  /* 0x0000e400ff027b82 */ /* 0x000f620000000a00 */
[----:B-1----:R-:W-:-:S02]  /*0080*/  UIADD3 UR9, UP0, UPT, UR12, 0x100, URZ ;  /* 0x000001000c097890 */ /* 0x002fc4000ff1e0ff */
[----:B------:R-:W-:Y:S02]  /*0090*/  UIADD3 UR7, UP1, UPT, UR14, 0x100, URZ ;  /* 0x000001000e077890 */ /* 0x000fe4000ff3e0ff */
[----:B------:R-:W-:Y:S02]  /*00a0*/  UIADD3.X UR10, UPT, UPT, URZ, UR13, URZ, UP0, !UPT ;  /* 0x0000000dff0a7290 */ /* 0x000fe400087fe4ff */
[----:B------:R-:W-:Y:S02]  /*00b0*/  UIADD3.X UR8, UPT, UPT, URZ, UR15, URZ, UP1, !UPT ;  /* 0x0000000fff087290 */ /* 0x000fe40008ffe4ff */
[----:B----4-:R-:W-:Y:S01]  /*00c0*/  UIADD3 UR5, UP0, UPT, UR16, 0x100, URZ ;  /* 0x0000010010057890 */ /* 0x010fe2000ff1e0ff */
[----:B------:R-:W1:Y:S01]  /*00d0*/  LDCU.64 UR12, c[0x0][0x358] ;  /* 0x00006b00ff0c77ac */ /* 0x000e620008000a00 */
[----:B0-----:R-:W-:Y:S01]  /*00e0*/  LOP3.LUT R0, RZ, R17, RZ, 0x33, !PT ;  /* 0x00000011ff007212 */ /* 0x001fe200078e33ff */
[C---:B------:R-:W-:Y:S01]  /*00f0*/  VIADD R14, R17.reuse, 0x60 ;  /* 0x00000060110e7836 */ /* 0x040fe20000000000 */
[C---:B------:R-:W-:Y:S01]  /*0100*/  IADD3 R16, PT, PT, R17.reuse, 0x20, RZ ;  /* 0x0000002011107810 */ /* 0x040fe20007ffe0ff */
[C---:B--2---:R-:W-:Y:S01]  /*0110*/  IMAD.WIDE.U32 R6, R17.reuse, 0x4, R6 ;  /* 0x0000000411067825 */ /* 0x044fe200078e0006 */
[----:B---3--:R-:W-:Y:S01]  /*0120*/  IADD3 R0, PT, PT, R0, UR4, RZ ;  /* 0x0000000400007c10 */ /* 0x008fe2000fffe0ff */
[----:B------:R-:W-:Y:S01]  /*0130*/  UIADD3.X UR6, UPT, UPT, URZ, UR17, URZ, UP0, !UPT ;  /* 0x00000011ff067290 */ /* 0x000fe200087fe4ff */
[C---:B------:R-:W-:Y:S01]  /*0140*/  IADD3 R15, PT, PT, R17.reuse, 0x40, RZ ;  /* 0x00000040110f7810 */ /* 0x040fe20007ffe0ff */
[----:B-----5:R-:W-:Y:S01]  /*0150*/  IMAD.WIDE.U32 R4, R17, 0x4, R4 ;  /* 0x0000000411047825 */ /* 0x020fe200078e0004 */
[----:B------:R-:W-:Y:S01]  /*0160*/  LOP3.LUT R21, R0, 0x60, RZ, 0xc0, !PT ;  /* 0x0000006000157812 */ /* 0x000fe200078ec0ff */
[----:B------:R-:W-:-:S02]  /*0170*/  UMOV UR4, URZ ;  /* 0x000000ff00047c82 */ /* 0x000fc40008000000 */
[----:B-1----:R-:W-:-:S07]  /*0180*/  IMAD.WIDE.U32 R2, R17, 0x4, R2 ;  /* 0x0000000411027825 */ /* 0x002fce00078e0002 */
.L_x_9:
[----:B0-----:R-:W0:Y:S01]  /*0190*/  LDC R18, c[0x0][0x398] ;  /* 0x0000e600ff127b82 */ /* 0x001e220000000800 */
[----:B------:R-:W-:Y:S01]  /*01a0*/  UIADD3 UR4, UPT, UPT, UR4, 0x1, URZ ;  /* 0x0000000104047890 */ /* 0x000fe2000fffe0ff */
[----:B------:R-:W-:Y:S03]  /*01b0*/  BSSY.RECONVERGENT B0, `(.L_x_0) ;  /* 0x00000c1000007945 */ /* 0x000fe60003800200 */
[----:B------:R-:W-:Y:S01]  /*01c0*/  UISETP.NE.AND UP0, UPT, UR4, 0x2000, UPT ;  /* 0x000020000400788c */ /* 0x000fe2000bf05270 */
[----:B0-----:R-:W-:-:S13]  /*01d0*/  ISETP.GE.AND P0, PT, R17, R18, PT ;  /* 0x000000121100720c */ /* 0x001fda0003f06270 */
[----:B-123--:R-:W-:Y:S05]  /*01e0*/  @P0 BRA `(.L_x_1) ;  /* 0x0000000800f40947 */ /* 0x00efea0003800000 */
[----:B------:R-:W-:Y:S01]  /*01f0*/  ISETP.NE.AND P0, PT, R21, 0x60, PT ;  /* 0x000000601500780c */ /* 0x000fe20003f05270 */
[----:B------:R-:W-:Y:S01]  /*0200*/  BSSY.RECONVERGENT B1, `(.L_x_2) ;  /* 0x0000016000017945 */ /* 0x000fe20003800200 */
[----:B------:R-:W-:-:S11]  /*0210*/  MOV R19, R17 ;  /* 0x0000001100137202 */ /* 0x000fd60000000f00 */
[----:B------:R-:W-:Y:S05]  /*0220*/  @!P0 BRA `(.L_x_3) ;  /* 0x00000000004c8947 */ /* 0x000fea0003800000 */
[----:B------:R-:W2:Y:S04]  /*0230*/  LDG.E R8, desc[UR12][R6.64] ;  /* 0x0000000c06087981 */ /* 0x000ea8000c1e1900 */
[----:B------:R-:W2:Y:S01]  /*0240*/  LDG.E R9, desc[UR12][R4.64] ;  /* 0x0000000c04097981 */ /* 0x000ea2000c1e1900 */
[----:B------:R-:W-:Y:S01]  /*0250*/  ISETP.NE.AND P0, PT, R21, RZ, PT ;  /* 0x000000ff1500720c */ /* 0x000fe20003f05270 */
[----:B------:R-:W-:Y:S02]  /*0260*/  IMAD.MOV.U32 R19, RZ, RZ, R16 ;  /* 0x000000ffff137224 */ /* 0x000fe400078e0010 */
[----:B--2---:R-:W-:-:S05]  /*0270*/  FADD R9, R8, R9 ;  /* 0x0000000908097221 */ /* 0x004fca0000000000 */
[----:B------:R0:W-:Y:S05]  /*0280*/  STG.E desc[UR12][R2.64], R9 ;  /* 0x0000000902007986 */ /* 0x0001ea000c10190c */
[----:B------:R-:W-:Y:S05]  /*0290*/  @!P0 BRA `(.L_x_3) ;  /* 0x0000000000308947 */ /* 0x000fea0003800000 */
[----:B------:R-:W2:Y:S04]  /*02a0*/  LDG.E R8, desc[UR12][R6.64+0x80] ;  /* 0x0000800c06087981 */ /* 0x000ea8000c1e1900 */
[----:B0-----:R-:W2:Y:S01]  /*02b0*/  LDG.E R9, desc[UR12][R4.64+0x80] ;  /* 0x0000800c04097981 */ /* 0x001ea2000c1e1900 */
[----:B------:R-:W-:Y:S02]  /*02c0*/  ISETP.NE.AND P0, PT, R21, 0x20, PT ;  /* 0x000000201500780c */ /* 0x000fe40003f05270 */
[----:B------:R-:W-:Y:S01]  /*02d0*/  MOV R19, R15 ;  /* 0x0000000f00137202 */ /* 0x000fe20000000f00 */
[----:B--2---:R-:W-:-:S05]  /*02e0*/  FADD R9, R8, R9 ;  /* 0x0000000908097221 */ /* 0x004fca0000000000 */
[----:B------:R1:W-:Y:S05]  /*02f0*/  STG.E desc[UR12][R2.64+0x80], R9 ;  /* 0x0000800902007986 */ /* 0x0003ea000c10190c */
[----:B------:R-:W-:Y:S05]  /*0300*/  @!P0 BRA `(.L_x_3) ;  /* 0x0000000000148947 */ /* 0x000fea0003800000 */
[----:B------:R-:W2:Y:S04]  /*0310*/  LDG.E R8, desc[UR12][R6.64+0x100] ;  /* 0x0001000c06087981 */ /* 0x000ea8000c1e1900 */
[----:B-1----:R-:W2:Y:S01]  /*0320*/  LDG.E R9, desc[UR12][R4.64+0x100] ;  /* 0x0001000c04097981 */ /* 0x002ea2000c1e1900 */
[----:B------:R-:W-:Y:S01]  /*0330*/  MOV R19, R14 ;  /* 0x0000000e00137202 */ /* 0x000fe20000000f00 */
[----:B--2---:R-:W-:-:S05]  /*0340*/  FADD R9, R8, R9 ;  /* 0x0000000908097221 */ /* 0x004fca0000000000 */
[----:B------:R2:W-:Y:S02]  /*0350*/  STG.E desc[UR12][R2.64+0x100], R9 ;  /* 0x0001000902007986 */ /* 0x0005e4000c10190c */
.L_x_3:
[----:B------:R-:W-:Y:S05]  /*0360*/  BSYNC.RECONVERGENT B1 ;  /* 0x0000000000017941 */ /* 0x000fea0003800200 */
.L_x_2:
[----:B------:R-:W-:-:S13]  /*0370*/  ISETP.GE.U32.AND P0, PT, R0, 0x60, PT ;  /* 0x000000600000780c */ /* 0x000fda0003f06070 */
[----:B------:R-:W-:Y:S05]  /*0380*/  @!P0 BRA `(.L_x_1) ;  /* 0x00000008008c8947 */ /* 0x000fea0003800000 */
[----:B------:R-:W-:Y:S01]  /*0390*/  IMAD.IADD R10, R18, 0x1, -R19 ;  /* 0x00000001120a7824 */ /* 0x000fe200078e0a13 */
[----:B------:R-:W-:Y:S01]  /*03a0*/  MOV R8, UR9 ;  /* 0x0000000900087c02 */ /* 0x000fe20008000f00 */
[----:B------:R-:W-:Y:S01]  /*03b0*/  BSSY.RECONVERGENT B1, `(.L_x_4) ;  /* 0x000005c000017945 */ /* 0x000fe20003800200 */
[----:B012---:R-:W-:Y:S02]  /*03c0*/  MOV R9, UR10 ;  /* 0x0000000a00097c02 */ /* 0x007fe40008000f00 */
[----:B------:R-:W-:Y:S01]  /*03d0*/  ISETP.GT.AND P1, PT, R10, 0x180, PT ;  /* 0x000001800a00780c */ /* 0x000fe20003f24270 */
[----:B------:R-:W-:Y:S01]  /*03e0*/  IMAD.U32 R10, RZ, RZ, UR7 ;  /* 0x00000007ff0a7e24 */ /* 0x000fe2000f8e00ff */
[----:B------:R-:W-:Y:S01]  /*03f0*/  MOV R11, UR8 ;  /* 0x00000008000b7c02 */ /* 0x000fe20008000f00 */
[C---:B------:R-:W-:Y:S01]  /*0400*/  IMAD.WIDE.U32 R8, R19.reuse, 0x4, R8 ;  /* 0x0000000413087825 */ /* 0x040fe200078e0008 */
[----:B------:R-:W-:Y:S02]  /*0410*/  MOV R12, UR5 ;  /* 0x00000005000c7c02 */ /* 0x000fe40008000f00 */
[----:B------:R-:W-:Y:S01]  /*0420*/  MOV R13, UR6 ;  /* 0x00000006000d7c02 */ /* 0x000fe20008000f00 */
[----:B------:R-:W-:Y:S01]  /*0430*/  IMAD.WIDE.U32 R10, R19, 0x4, R10 ;  /* 0x00000004130a7825 */ /* 0x000fe200078e000a */
[----:B------:R-:W-:-:S03]  /*0440*/  PLOP3.LUT P0, PT, PT, PT, PT, 0x80, 0x8 ;  /* 0x000000000008781c */ /* 0x000fc60003f0f070 */
[----:B------:R-:W-:Y:S02]  /*0450*/  IMAD.WIDE.U32 R12, R19, 0x4, R12 ;  /* 0x00000004130c7825 */ /* 0x000fe400078e000c */
[----:B------:R-:W-:Y:S08]  /*0460*/  @!P1 BRA `(.L_x_5) ;  /* 0x0000000400409947 */ /* 0x000ff00003800000 */
[----:B------:R-:W-:Y:S01]  /*0470*/  PLOP3.LUT P0, PT, PT, PT, PT, 0x8, 0x80 ;  /* 0x000000000080781c */ /* 0x000fe20003f0e170 */
[----:B------:R-:W-:-:S12]  /*0480*/  VIADD R20, R18, 0xfffffe80 ;  /* 0xfffffe8012147836 */ /* 0x000fd80000000000 */
.L_x_6:
[----:B------:R-:W2:Y:S04]  /*0490*/  LDG.E R22, desc[UR12][R8.64+-0x100] ;  /* 0xffff000c08167981 */ /* 0x000ea8000c1e1900 */
[----:B------:R-:W2:Y:S02]  /*04a0*/  LDG.E R23, desc[UR12][R10.64+-0x100] ;  /* 0xffff000c0a177981 */ /* 0x000ea4000c1e1900 */
[----:B--2---:R-:W-:-:S05]  /*04b0*/  FADD R23, R22, R23 ;  /* 0x0000001716177221 */ /* 0x004fca0000000000 */
[----:B------:R0:W-:Y:S04]  /*04c0*/  STG.E desc[UR12][R12.64+-0x100], R23 ;  /* 0xffff00170c007986 */ /* 0x0001e8000c10190c */
        /* <DEDUP_REMOVED lines=8> */
[----:B------:R-:W3:Y:S04]  /*0550*/  LDG.E R22, desc[UR12][R8.64+0x80] ;  /* 0x0000800c08167981 */ /* 0x000ee8000c1e1900 */
[----:B------:R-:W3:Y:S02]  /*0560*/  LDG.E R29, desc[UR12][R10.64+0x80] ;  /* 0x0000800c0a1d7981 */ /* 0x000ee4000c1e1900 */
[----:B---3--:R-:W-:-:S05]  /*0570*/  FADD R29, R22, R29 ;  /* 0x0000001d161d7221 */ /* 0x008fca0000000000 */
[----:B------:R3:W-:Y:S04]  /*0580*/  STG.E desc[UR12][R12.64+0x80], R29 ;  /* 0x0000801d0c007986 */ /* 0x0007e8000c10190c */
[----:B------:R-:W4:Y:S04]  /*0590*/  LDG.E R22, desc[UR12][R8.64+0x100] ;  /* 0x0001000c08167981 */ /* 0x000f28000c1e1900 */
[----:B0-----:R-:W4:Y:S02]  /*05a0*/  LDG.E R23, desc[UR12][R10.64+0x100] ;  /* 0x0001000c0a177981 */ /* 0x001f24000c1e1900 */
[----:B----4-:R-:W-:-:S05]  /*05b0*/  FADD R23, R22, R23 ;  /* 0x0000001716177221 */ /* 0x010fca0000000000 */
[----:B------:R0:W-:Y:S04]  /*05c0*/  STG.E desc[UR12][R12.64+0x100], R23 ;  /* 0x000100170c007986 */ /* 0x0001e8000c10190c */
[----:B------:R-:W4:Y:S04]  /*05d0*/  LDG.E R22, desc[UR12][R8.64+0x180] ;  /* 0x0001800c08167981 */ /* 0x000f28000c1e1900 */
[----:B-1----:R-:W4:Y:S02]  /*05e0*/  LDG.E R25, desc[UR12][R10.64+0x180] ;  /* 0x0001800c0a197981 */ /* 0x002f24000c1e1900 */
[----:B----4-:R-:W-:-:S05]  /*05f0*/  FADD R25, R22, R25 ;  /* 0x0000001916197221 */ /* 0x010fca0000000000 */
[----:B------:R1:W-:Y:S04]  /*0600*/  STG.E desc[UR12][R12.64+0x180], R25 ;  /* 0x000180190c007986 */ /* 0x0003e8000c10190c */
[----:B------:R-:W4:Y:S04]  /*0610*/  LDG.E R22, desc[UR12][R8.64+0x200] ;  /* 0x0002000c08167981 */ /* 0x000f28000c1e1900 */
[----:B--2---:R-:W4:Y:S02]  /*0620*/  LDG.E R27, desc[UR12][R10.64+0x200] ;  /* 0x0002000c0a1b7981 */ /* 0x004f24000c1e1900 */
[----:B----4-:R-:W-:-:S05]  /*0630*/  FADD R27, R22, R27 ;  /* 0x0000001b161b7221 */ /* 0x010fca0000000000 */
[----:B------:R2:W-:Y:S04]  /*0640*/  STG.E desc[UR12][R12.64+0x200], R27 ;  /* 0x0002001b0c007986 */ /* 0x0005e8000c10190c */
[----:B------:R-:W4:Y:S04]  /*0650*/  LDG.E R22, desc[UR12][R8.64+0x280] ;  /* 0x0002800c08167981 */ /* 0x000f28000c1e1900 */
[----:B---3--:R-:W4:Y:S02]  /*0660*/  LDG.E R29, desc[UR12][R10.64+0x280] ;  /* 0x0002800c0a1d7981 */ /* 0x008f24000c1e1900 */
[----:B----4-:R-:W-:-:S05]  /*0670*/  FADD R29, R22, R29 ;  /* 0x0000001d161d7221 */ /* 0x010fca0000000000 */
        /* <DEDUP_REMOVED lines=20> */
[----:B------:R-:W-:Y:S04]  /*07c0*/  STG.E desc[UR12][R12.64+0x500], R23 ;  /* 0x000500170c007986 */ /* 0x000fe8000c10190c */
[----:B------:R-:W4:Y:S04]  /*07d0*/  LDG.E R22, desc[UR12][R8.64+0x580] ;  /* 0x0005800c08167981 */ /* 0x000f28000c1e1900 */
[----:B-1----:R-:W4:Y:S02]  /*07e0*/  LDG.E R25, desc[UR12][R10.64+0x580] ;  /* 0x0005800c0a197981 */ /* 0x002f24000c1e1900 */
[----:B----4-:R-:W-:-:S05]  /*07f0*/  FADD R25, R22, R25 ;  /* 0x0000001916197221 */ /* 0x010fca0000000000 */
[----:B------:R0:W-:Y:S04]  /*0800*/  STG.E desc[UR12][R12.64+0x580], R25 ;  /* 0x000580190c007986 */ /* 0x0001e8000c10190c */
[----:B------:R-:W4:Y:S04]  /*0810*/  LDG.E R22, desc[UR12][R8.64+0x600] ;  /* 0x0006000c08167981 */ /* 0x000f28000c1e1900 */
[----:B--2---:R-:W4:Y:S01]  /*0820*/  LDG.E R27, desc[UR12][R10.64+0x600] ;  /* 0x0006000c0a1b7981 */ /* 0x004f22000c1e1900 */
[----:B------:R-:W-:Y:S01]  /*0830*/  IADD3 R19, PT, PT, R19, 0x200, RZ ;  /* 0x0000020013137810 */ /* 0x000fe20007ffe0ff */
[----:B----4-:R-:W-:-:S05]  /*0840*/  FADD R27, R22, R27 ;  /* 0x0000001b161b7221 */ /* 0x010fca0000000000 */
[----:B------:R-:W-:Y:S04]  /*0850*/  STG.E desc[UR12][R12.64+0x600], R27 ;  /* 0x0006001b0c007986 */ /* 0x000fe8000c10190c */
[----:B------:R1:W2:Y:S04]  /*0860*/  LDG.E R22, desc[UR12][R8.64+0x680] ;  /* 0x0006800c08167981 */ /* 0x0002a8000c1e1900 */
[----:B---3--:R3:W2:Y:S01]  /*0870*/  LDG.E R29, desc[UR12][R10.64+0x680] ;  /* 0x0006800c0a1d7981 */ /* 0x0086a2000c1e1900 */
[----:B------:R-:W-:Y:S02]  /*0880*/  ISETP.GE.AND P1, PT, R19, R20, PT ;  /* 0x000000141300720c */ /* 0x000fe40003f26270 */
[----:B------:R-:W-:-:S02]  /*0890*/  IADD3 R24, P3, PT, R10, 0x800, RZ ;  /* 0x000008000a187810 */ /* 0x000fc40007f7e0ff */
[----:B------:R-:W-:Y:S02]  /*08a0*/  IADD3 R26, P2, PT, R8, 0x800, RZ ;  /* 0x00000800081a7810 */ /* 0x000fe40007f5e0ff */
[----:B0-----:R-:W-:Y:S02]  /*08b0*/  IADD3.X R25, PT, PT, RZ, R11, RZ, P3, !PT ;  /* 0x0000000bff197210 */ /* 0x001fe40001ffe4ff */
[----:B-1----:R-:W-:Y:S02]  /*08c0*/  IADD3.X R9, PT, PT, RZ, R9, RZ, P2, !PT ;  /* 0x00000009ff097210 */ /* 0x002fe400017fe4ff */
[----:B------:R-:W-:Y:S02]  /*08d0*/  MOV R8, R26 ;  /* 0x0000001a00087202 */ /* 0x000fe40000000f00 */
[----:B---3--:R-:W-:Y:S02]  /*08e0*/  MOV R10, R24 ;  /* 0x00000018000a7202 */ /* 0x008fe40000000f00 */
[----:B------:R-:W-:Y:S01]  /*08f0*/  MOV R11, R25 ;  /* 0x00000019000b7202 */ /* 0x000fe20000000f00 */
[----:B--2---:R-:W-:Y:S01]  /*0900*/  FADD R29, R22, R29 ;  /* 0x0000001d161d7221 */ /* 0x004fe20000000000 */
[----:B------:R-:W-:-:S04]  /*0910*/  IADD3 R22, P4, PT, R12, 0x800, RZ ;  /* 0x000008000c167810 */ /* 0x000fc80007f9e0ff */
[----:B------:R0:W-:Y:S01]  /*0920*/  STG.E desc[UR12][R12.64+0x680], R29 ;  /* 0x0006801d0c007986 */ /* 0x0001e2000c10190c */
[----:B------:R-:W-:Y:S02]  /*0930*/  IMAD.X R23, RZ, RZ, R13, P4 ;  /* 0x000000ffff177224 */ /* 0x000fe400020e060d */
[----:B0-----:R-:W-:-:S03]  /*0940*/  IMAD.MOV.U32 R12, RZ, RZ, R22 ;  /* 0x000000ffff0c7224 */ /* 0x001fc600078e0016 */
[----:B------:R-:W-:Y:S01]  /*0950*/  MOV R13, R23 ;  /* 0x00000017000d7202 */ /* 0x000fe20000000f00 */
[----:B------:R-:W-:Y:S06]  /*0960*/  @!P1 BRA `(.L_x_6) ;  /* 0xfffffff800c89947 */ /* 0x000fec000383ffff */
.L_x_5:
[----:B------:R-:W-:Y:S05]  /*0970*/  BSYNC.RECONVERGENT B1 ;  /* 0x0000000000017941 */ /* 0x000fea0003800200 */
.L_x_4:
[----:B------:R-:W-:Y:S01]  /*0980*/  IADD3 R20, PT, PT, -R19, R18, RZ ;  /* 0x0000001213147210 */ /* 0x000fe20007ffe1ff */
[----:B------:R-:W-:Y:S03]  /*0990*/  BSSY.RECONVERGENT B1, `(.L_x_7) ;  /* 0x0000030000017945 */ /* 0x000fe60003800200 */
[----:B------:R-:W-:-:S13]  /*09a0*/  ISETP.GT.AND P1, PT, R20, 0x80, PT ;  /* 0x000000801400780c */ /* 0x000fda0003f24270 */
[----:B------:R-:W-:Y:S05]  /*09b0*/  @!P1 BRA `(.L_x_8) ;  /* 0x0000000000b49947 */ /* 0x000fea0003800000 */
        /* <DEDUP_REMOVED lines=25> */
[----:B--2---:R-:W4:Y:S02]  /*0b50*/  LDG.E R27, desc[UR12][R10.64+0x200] ;  /* 0x0002000c0a1b7981 */ /* 0x004f24000c1e1900 */
[----:B----4-:R-:W-:-:S05]  /*0b60*/  FADD R27, R20, R27 ;  /* 0x0000001b141b7221 */ /* 0x010fca0000000000 */
[----:B------:R-:W-:Y:S04]  /*0b70*/  STG.E desc[UR12][R12.64+0x200], R27 ;  /* 0x0002001b0c007986 */ /* 0x000fe8000c10190c */
[----:B------:R-:W2:Y:S04]  /*0b80*/  LDG.E R20, desc[UR12][R8.64+0x280] ;  /* 0x0002800c08147981 */ /* 0x000ea8000c1e1900 */
[----:B---3--:R1:W2:Y:S01]  /*0b90*/  LDG.E R29, desc[UR12][R10.64+0x280] ;  /* 0x0002800c0a1d7981 */ /* 0x0082a2000c1e1900 */
[----:B------:R-:W-:Y:S02]  /*0ba0*/  IADD3 R24, P1, PT, R8, 0x400, RZ ;  /* 0x0000040008187810 */ /* 0x000fe40007f3e0ff */
[----:B------:R-:W-:-:S02]  /*0bb0*/  IADD3 R22, P2, PT, R10, 0x400, RZ ;  /* 0x000004000a167810 */ /* 0x000fc40007f5e0ff */
[----:B0-----:R-:W-:Y:S02]  /*0bc0*/  IADD3.X R25, PT, PT, RZ, R9, RZ, P1, !PT ;  /* 0x00000009ff197210 */ /* 0x001fe40000ffe4ff */
[----:B------:R-:W-:Y:S02]  /*0bd0*/  PLOP3.LUT P0, PT, PT, PT, PT, 0x8, 0x80 ;  /* 0x000000000080781c */ /* 0x000fe40003f0e170 */
[----:B------:R-:W-:Y:S01]  /*0be0*/  IADD3 R19, PT, PT, R19, 0x100, RZ ;  /* 0x0000010013137810 */ /* 0x000fe20007ffe0ff */
[----:B-1----:R-:W-:Y:S01]  /*0bf0*/  IMAD.X R11, RZ, RZ, R11, P2 ;  /* 0x000000ffff0b7224 */ /* 0x002fe200010e060b */
[----:B------:R-:W-:Y:S01]  /*0c00*/  MOV R8, R24 ;  /* 0x0000001800087202 */ /* 0x000fe20000000f00 */
[----:B------:R-:W-:Y:S01]  /*0c10*/  IMAD.MOV.U32 R9, RZ, RZ, R25 ;  /* 0x000000ffff097224 */ /* 0x000fe200078e0019 */
[----:B------:R-:W-:Y:S01]  /*0c20*/  MOV R10, R22 ;  /* 0x00000016000a7202 */ /* 0x000fe20000000f00 */
[----:B--2---:R-:W-:Y:S01]  /*0c30*/  FADD R29, R20, R29 ;  /* 0x0000001d141d7221 */ /* 0x004fe20000000000 */
[----:B------:R-:W-:-:S04]  /*0c40*/  IADD3 R20, P3, PT, R12, 0x400, RZ ;  /* 0x000004000c147810 */ /* 0x000fc80007f7e0ff */
[----:B------:R-:W-:Y:S01]  /*0c50*/  IADD3.X R23, PT, PT, RZ, R13, RZ, P3, !PT ;  /* 0x0000000dff177210 */ /* 0x000fe20001ffe4ff */
[----:B------:R0:W-:Y:S02]  /*0c60*/  STG.E desc[UR12][R12.64+0x280], R29 ;  /* 0x0002801d0c007986 */ /* 0x0001e4000c10190c */
[----:B0-----:R-:W-:Y:S02]  /*0c70*/  MOV R12, R20 ;  /* 0x00000014000c7202 */ /* 0x001fe40000000f00 */
[----:B------:R-:W-:-:S07]  /*0c80*/  MOV R13, R23 ;  /* 0x00000017000d7202 */ /* 0x000fce0000000f00 */
.L_x_8:
[----:B------:R-:W-:Y:S05]  /*0c90*/  BSYNC.RECONVERGENT B1 ;  /* 0x0000000000017941 */ /* 0x000fea0003800200 */
.L_x_7:
[----:B------:R-:W-:-:S13]  /*0ca0*/  ISETP.LT.OR P0, PT, R19, R18, P0 ;  /* 0x000000121300720c */ /* 0x000fda0000701670 */
        /* <DEDUP_REMOVED lines=16> */
[----:B------:R3:W-:Y:S02]  /*0db0*/  STG.E desc[UR12][R12.64+0x80], R27 ;  /* 0x0000801b0c007986 */ /* 0x0007e4000c10190c */
.L_x_1:
[----:B------:R-:W-:Y:S05]  /*0dc0*/  BSYNC.RECONVERGENT B0 ;  /* 0x0000000000007941 */ /* 0x000fea0003800200 */
.L_x_0:
[----:B------:R-:W-:Y:S05]  /*0dd0*/  BRA.U UP0, `(.L_x_9) ;  /* 0xfffffff100ec7547 */ /* 0x000fea000b83ffff */
[----:B------:R-:W-:Y:S05]  /*0de0*/  EXIT ;  /* 0x000000000000794d */ /* 0x000fea0003800000 */
.L_x_10:
[----:B------:R-:W-:-:S00]  /*0df0*/  BRA `(.L_x_10) ;  /* 0xfffffffc00fc7947 */ /* 0x000fc0000383ffff */
[----:B------:R-:W-:-:S00]  /*0e00*/  NOP ;  /* 0x0000000000007918 */ /* 0x000fc00000000000 */
[----:B------:R-:W-:-:S00]  /*0e10*/  NOP ;  /* 0x0000000000007918 */ /* 0x000fc00000000000 */
[----:B------:R-:W-:-:S00]  /*0e20*/  NOP ;  /* 0x0000000000007918 */ /* 0x000fc00000000000 */
[----:B------:R-:W-:-:S00]  /*0e30*/  NOP ;  /* 0x0000000000007918 */ /* 0x000fc00000000000 */
[----:B------:R-:W-:-:S00]  /*0e40*/  NOP ;  /* 0x0000000000007918 */ /* 0x000fc00000000000 */
[----:B------:R-:W-:-:S00]  /*0e50*/  NOP ;  /* 0x0000000000007918 */ /* 0x000fc00000000000 */
[----:B------:R-:W-:-:S00]  /*0e60*/  NOP ;  /* 0x0000000000007918 */ /* 0x000fc00000000000 */
[----:B------:R-:W-:-:S00]  /*0e70*/  NOP ;  /* 0x0000000000007918 */ /* 0x000fc00000000000 */
.L_x_11:


//--------------------- .nv.shared.reserved.0     --------------------------
	.section	.nv.shared.reserved.0,"aw",@nobits
	.weak		__nv_reservedSMEM_offset_0_alias
	.size		__nv_reservedSMEM_offset_0_alias, 0, 64
	.other		__nv_reservedSMEM_offset_0_alias,@"STO_CUDA_RESERVED_SHARED STV_DEFAULT"
__nv_reservedSMEM_offset_0_alias:
	.zero		0
	.zero		64


//--------------------- .nv.constant0._Z11dummyKernelPfS_S_i --------------------------
	.section	.nv.constant0._Z11dummyKernelPfS_S_i,"a",@progbits
	.sectionflags	@""
	.align	4
.nv.constant0._Z11dummyKernelPfS_S_i:
	.zero		924


//--------------------- SYMBOLS --------------------------

	.type		.nv.reservedSmem.offset0,@object
	.size		.nv.reservedSmem.offset0,0x4
